//
// Generated by NVIDIA NVVM Compiler
//
// Compiler Build ID: CL-36424714
// Cuda compilation tools, release 13.0, V13.0.88
// Based on NVVM 20.0.0
//

.version 9.0
.target sm_100
.address_size 64

	// .globl	_Z15hello_world_GPUv
.extern .func  (.param .b32 func_retval0) vprintf
(
	.param .b64 vprintf_param_0,
	.param .b64 vprintf_param_1
)
;
.global .align 1 .b8 $str[13] = {72, 101, 108, 108, 111, 32, 119, 111, 114, 108, 100, 10};

.visible .entry _Z15hello_world_GPUv()
{
	.reg .b32 	%r<3>;
	.reg .b64 	%rd<3>;

	mov.u64 	%rd1, $str;
	cvta.global.u64 	%rd2, %rd1;
	{ // callseq 0, 0
	.param .b64 param0;
	st.param.b64 	[param0], %rd2;
	.param .b64 param1;
	st.param.b64 	[param1], 0;
	.param .b32 retval0;
	call.uni (retval0), 
	vprintf, 
	(
	param0, 
	param1
	);
	ld.param.b32 	%r1, [retval0];
	} // callseq 0
	ret;

}


// ===== COMPILED SASS (sm_100) =====

	.target	sm_100

	.elftype	@"ET_EXEC"


//--------------------- .note.nv.tkinfo           --------------------------
	.section	.note.nv.tkinfo,"",@"SHT_NOTE"
	.sectionflags	@"SHF_NOTE_NV_TKINFO"
	.tkinfo
        /*0018*/ 	.word	0x00000002
        /*0030*/ 	.string	""
        /*0030*/ 	.string	"ptxas"
        /*0030*/ 	.string	"Cuda compilation tools, release 13.0, V13.0.88"
        /*0030*/ 	.string	"Build cuda_13.0.r13.0/compiler.36424714_0"
        /*0030*/ 	.string	"-arch sm_100 -m 64 "



//--------------------- .note.nv.cuinfo           --------------------------
	.section	.note.nv.cuinfo,"",@"SHT_NOTE"
	.sectionflags	@"SHF_NOTE_NV_CUINFO"
        /*0018*/ 	.short	0x0002
        /*001a*/ 	.short	0x0064
        /*001c*/ 	.short	0x0082
	.zero		2


//--------------------- .nv.info                  --------------------------
	.section	.nv.info,"",@"SHT_CUDA_INFO"
	.align	4


	//----- nvinfo : EIATTR_REGCOUNT
	.align		4
        /*0000*/ 	.byte	0x04, 0x2f
        /*0002*/ 	.short	(.L_2 - .L_1)
	.align		4
.L_1:
        /*0004*/ 	.word	index@(_Z15hello_world_GPUv)
        /*0008*/ 	.word	0x00000018


	//----- nvinfo : EIATTR_FRAME_SIZE
	.align		4
.L_2:
        /*000c*/ 	.byte	0x04, 0x11
        /*000e*/ 	.short	(.L_4 - .L_3)
	.align		4
.L_3:
        /*0010*/ 	.word	index@(_Z15hello_world_GPUv)
        /*0014*/ 	.word	0x00000000


	//----- nvinfo : EIATTR_MIN_STACK_SIZE
	.align		4
.L_4:
        /*0018*/ 	.byte	0x04, 0x12
        /*001a*/ 	.short	(.L_6 - .L_5)
	.align		4
.L_5:
        /*001c*/ 	.word	index@(_Z15hello_world_GPUv)
        /*0020*/ 	.word	0x00000000
.L_6:


//--------------------- .nv.compat                --------------------------
	.section	.nv.compat,"",@"SHT_CUDA_COMPAT_INFO"
	.align	4
        /*0000*/ 	.byte	0x02, 0x09, 0x00, 0x00, 0x02, 0x02, 0x01, 0x00, 0x02, 0x05, 0x05, 0x00, 0x03, 0x07, 0x01, 0x01
        /*0010*/ 	.byte	0x02, 0x03, 0x00, 0x00, 0x02, 0x06, 0x01, 0x00, 0x04, 0x0b, 0x08, 0x00, 0x09, 0x00, 0x00, 0x00
        /*0020*/ 	.byte	0x00, 0x00, 0x00, 0x00


//--------------------- .nv.info._Z15hello_world_GPUv --------------------------
	.section	.nv.info._Z15hello_world_GPUv,"",@"SHT_CUDA_INFO"
	.sectionflags	@""
	.align	4


	//----- nvinfo : EIATTR_CUDA_API_VERSION
	.align		4
        /*0000*/ 	.byte	0x04, 0x37
        /*0002*/ 	.short	(.L_8 - .L_7)
.L_7:
        /*0004*/ 	.word	0x00000082


	//----- nvinfo : EIATTR_SPARSE_MMA_MASK
	.align		4
.L_8:
        /*0008*/ 	.byte	0x03, 0x50
        /*000a*/ 	.short	0x0000


	//----- nvinfo : EIATTR_MAXREG_COUNT
	.align		4
        /*000c*/ 	.byte	0x03, 0x1b
        /*000e*/ 	.short	0x00ff


	//----- nvinfo : EIATTR_EXTERNS
	.align		4
        /*0010*/ 	.byte	0x04, 0x0f
        /*0012*/ 	.short	(.L_10 - .L_9)


	//   ....[0]....
	.align		4
.L_9:
        /*0014*/ 	.word	index@(vprintf)


	//----- nvinfo : EIATTR_MERCURY_ISA_VERSION
	.align		4
.L_10:
        /*0018*/ 	.byte	0x03, 0x5f
        /*001a*/ 	.short	0x0101


	//----- nvinfo : EIATTR_VRC_CTA_INIT_COUNT
	.align		4
        /*001c*/ 	.byte	0x02, 0x4a
	.zero		1
	.zero		1


	//----- nvinfo : EIATTR_SYSCALL_OFFSETS
	.align		4
        /*0020*/ 	.byte	0x04, 0x46
        /*0022*/ 	.short	(.L_12 - .L_11)


	//   ....[0]....
.L_11:
        /*0024*/ 	.word	0x00000080


	//----- nvinfo : EIATTR_EXIT_INSTR_OFFSETS
	.align		4
.L_12:
        /*0028*/ 	.byte	0x04, 0x1c
        /*002a*/ 	.short	(.L_14 - .L_13)


	//   ....[0]....
.L_13:
        /*002c*/ 	.word	0x00000090


	//----- nvinfo : EIATTR_SW_WAR
	.align		4
.L_14:
        /*0030*/ 	.byte	0x04, 0x36
        /*0032*/ 	.short	(.L_16 - .L_15)
.L_15:
        /*0034*/ 	.word	0x00000008
.L_16:


//--------------------- .nv.callgraph             --------------------------
	.section	.nv.callgraph,"",@"SHT_CUDA_CALLGRAPH"
	.align	4
	.sectionentsize	8
	.align		4
        /*0000*/ 	.word	0x00000000
	.align		4
        /*0004*/ 	.word	0xffffffff
	.align		4
        /*0008*/ 	.word	index@(_Z15hello_world_GPUv)
	.align		4
        /*000c*/ 	.word	index@(vprintf)
	.align		4
        /*0010*/ 	.word	0x00000000
	.align		4
        /*0014*/ 	.word	0xfffffffe
	.align		4
        /*0018*/ 	.word	0x00000000
	.align		4
        /*001c*/ 	.word	0xfffffffd
	.align		4
        /*0020*/ 	.word	0x00000000
	.align		4
        /*0024*/ 	.word	0xfffffffc


//--------------------- .nv.constant4             --------------------------
	.section	.nv.constant4,"a",@progbits
	.align	8
	.align		8
.nv.constant4:
        /*0000*/ 	.dword	vprintf
	.align		8
        /*0008*/ 	.dword	$str


//--------------------- .text._Z15hello_world_GPUv --------------------------
	.section	.text._Z15hello_world_GPUv,"ax",@progbits
	.align	128
        .global         _Z15hello_world_GPUv
        .type           _Z15hello_world_GPUv,@function
        .size           _Z15hello_world_GPUv,(.L_x_2 - _Z15hello_world_GPUv)
        .other          _Z15hello_world_GPUv,@"STO_CUDA_ENTRY STV_DEFAULT"
_Z15hello_world_GPUv:
.text._Z15hello_world_GPUv:
[----:B------:R-:W0:Y:S01]  /*0000*/  LDC R1, c[0x0][0x37c] ;  /* 0x0000df00ff017b82 */ /* 0x000e220000000800 */
[----:B------:R-:W-:Y:S01]  /*0010*/  MOV R0, 0x0 ;  /* 0x0000000000007802 */ /* 0x000fe20000000f00 */
[----:B------:R-:W1:Y:S01]  /*0020*/  LDCU.64 UR4, c[0x4][0x8] ;  /* 0x01000100ff0477ac */ /* 0x000e620008000a00 */
[----:B------:R-:W-:-:S05]  /*0030*/  CS2R R6, SRZ ;  /* 0x0000000000067805 */ /* 0x000fca000001ff00 */
[----:B------:R2:W3:Y:S01]  /*0040*/  LDC.64 R2, c[0x4][R0] ;  /* 0x0100000000027b82 */ /* 0x0004e20000000a00 */
[----:B-1----:R-:W-:Y:S02]  /*0050*/  IMAD.U32 R4, RZ, RZ, UR4 ;  /* 0x00000004ff047e24 */ /* 0x002fe4000f8e00ff */
[----:B--2---:R-:W-:-:S07]  /*0060*/  IMAD.U32 R5, RZ, RZ, UR5 ;  /* 0x00000005ff057e24 */ /* 0x004fce000f8e00ff */
[----:B------:R-:W-:-:S07]  /*0070*/  LEPC R20, `(.L_x_0) ;  /* 0x000000001014794e */ /* 0x000fce0000000000 */
[----:B0--3--:R-:W-:Y:S05]  /*0080*/  CALL.ABS.NOINC R2 ;  /* 0x0000000002007343 */ /* 0x009fea0003c00000 */
.L_x_0:
[----:B------:R-:W-:Y:S05]  /*0090*/  EXIT ;  /* 0x000000000000794d */ /* 0x000fea0003800000 */
.L_x_1:
[----:B------:R-:W-:-:S00]  /*00a0*/  BRA `(.L_x_1) ;  /* 0xfffffffc00fc7947 */ /* 0x000fc0000383ffff */
[----:B------:R-:W-:-:S00]  /*00b0*/  NOP ;  /* 0x0000000000007918 */ /* 0x000fc00000000000 */
        /* <DEDUP_REMOVED lines=12> */
.L_x_2:


//--------------------- .nv.global.init           --------------------------
	.section	.nv.global.init,"aw",@progbits
.nv.global.init:
	.type		$str,@object
	.size		$str,(.L_0 - $str)
$str:
        /*0000*/ 	.byte	0x48, 0x65, 0x6c, 0x6c, 0x6f, 0x20, 0x77, 0x6f, 0x72, 0x6c, 0x64, 0x0a, 0x00
.L_0:


//--------------------- .nv.shared.reserved.0     --------------------------
	.section	.nv.shared.reserved.0,"aw",@nobits
	.weak		__nv_reservedSMEM_offset_0_alias
	.size		__nv_reservedSMEM_offset_0_alias, 0, 64
	.other		__nv_reservedSMEM_offset_0_alias,@"STO_CUDA_RESERVED_SHARED STV_DEFAULT"
__nv_reservedSMEM_offset_0_alias:
	.zero		0
	.zero		64


//--------------------- .nv.constant0._Z15hello_world_GPUv --------------------------
	.section	.nv.constant0._Z15hello_world_GPUv,"a",@progbits
	.sectionflags	@""
	.align	4
.nv.constant0._Z15hello_world_GPUv:
	.zero		896


//--------------------- SYMBOLS --------------------------

	.type		.nv.reservedSmem.offset0,@object
	.size		.nv.reservedSmem.offset0,0x4
	.type		vprintf,@function
